//
// Generated by NVIDIA NVVM Compiler
//
// Compiler Build ID: CL-36424714
// Cuda compilation tools, release 13.0, V13.0.88
// Based on NVVM 20.0.0
//

.version 9.0
.target sm_100
.address_size 64

	// .globl	_Z8RoyFloydPiii

.visible .entry _Z8RoyFloydPiii(
	.param .u64 .ptr .align 1 _Z8RoyFloydPiii_param_0,
	.param .u32 _Z8RoyFloydPiii_param_1,
	.param .u32 _Z8RoyFloydPiii_param_2
)
{
	.reg .pred 	%p<2>;
	.reg .b32 	%r<13>;
	.reg .b64 	%rd<9>;

	ld.param.u64 	%rd2, [_Z8RoyFloydPiii_param_0];
	ld.param.u32 	%r2, [_Z8RoyFloydPiii_param_1];
	ld.param.u32 	%r3, [_Z8RoyFloydPiii_param_2];
	cvta.to.global.u64 	%rd3, %rd2;
	mov.u32 	%r4, %ctaid.x;
	mov.u32 	%r5, %tid.x;
	mul.lo.s32 	%r6, %r3, %r4;
	add.s32 	%r7, %r6, %r2;
	mul.wide.s32 	%rd4, %r7, 4;
	add.s64 	%rd5, %rd3, %rd4;
	ld.global.u32 	%r8, [%rd5];
	mad.lo.s32 	%r9, %r3, %r2, %r5;
	mul.wide.s32 	%rd6, %r9, 4;
	add.s64 	%rd7, %rd3, %rd6;
	ld.global.u32 	%r10, [%rd7];
	add.s32 	%r1, %r10, %r8;
	add.s32 	%r11, %r6, %r5;
	mul.wide.s32 	%rd8, %r11, 4;
	add.s64 	%rd1, %rd3, %rd8;
	ld.global.u32 	%r12, [%rd1];
	setp.ge.s32 	%p1, %r1, %r12;
	@%p1 bra 	$L__BB0_2;
	st.global.u32 	[%rd1], %r1;
$L__BB0_2:
	ret;

}


// ===== COMPILED SASS (sm_100) =====

	.target	sm_100

	.elftype	@"ET_EXEC"


//--------------------- .note.nv.tkinfo           --------------------------
	.section	.note.nv.tkinfo,"",@"SHT_NOTE"
	.sectionflags	@"SHF_NOTE_NV_TKINFO"
	.tkinfo
        /*0018*/ 	.word	0x00000002
        /*0030*/ 	.string	""
        /*0030*/ 	.string	"ptxas"
        /*0030*/ 	.string	"Cuda compilation tools, release 13.0, V13.0.88"
        /*0030*/ 	.string	"Build cuda_13.0.r13.0/compiler.36424714_0"
        /*0030*/ 	.string	"-arch sm_100 -m 64 "



//--------------------- .note.nv.cuinfo           --------------------------
	.section	.note.nv.cuinfo,"",@"SHT_NOTE"
	.sectionflags	@"SHF_NOTE_NV_CUINFO"
        /*0018*/ 	.short	0x0002
        /*001a*/ 	.short	0x0064
        /*001c*/ 	.short	0x0082
	.zero		2


//--------------------- .nv.info                  --------------------------
	.section	.nv.info,"",@"SHT_CUDA_INFO"
	.align	4


	//----- nvinfo : EIATTR_REGCOUNT
	.align		4
        /*0000*/ 	.byte	0x04, 0x2f
        /*0002*/ 	.short	(.L_1 - .L_0)
	.align		4
.L_0:
        /*0004*/ 	.word	index@(_Z8RoyFloydPiii)
        /*0008*/ 	.word	0x0000000c


	//----- nvinfo : EIATTR_FRAME_SIZE
	.align		4
.L_1:
        /*000c*/ 	.byte	0x04, 0x11
        /*000e*/ 	.short	(.L_3 - .L_2)
	.align		4
.L_2:
        /*0010*/ 	.word	index@(_Z8RoyFloydPiii)
        /*0014*/ 	.word	0x00000000


	//----- nvinfo : EIATTR_MIN_STACK_SIZE
	.align		4
.L_3:
        /*0018*/ 	.byte	0x04, 0x12
        /*001a*/ 	.short	(.L_5 - .L_4)
	.align		4
.L_4:
        /*001c*/ 	.word	index@(_Z8RoyFloydPiii)
        /*0020*/ 	.word	0x00000000
.L_5:


//--------------------- .nv.compat                --------------------------
	.section	.nv.compat,"",@"SHT_CUDA_COMPAT_INFO"
	.align	4
        /*0000*/ 	.byte	0x02, 0x09, 0x00, 0x00, 0x02, 0x02, 0x01, 0x00, 0x02, 0x05, 0x05, 0x00, 0x03, 0x07, 0x01, 0x01
        /*0010*/ 	.byte	0x02, 0x03, 0x00, 0x00, 0x02, 0x06, 0x01, 0x00, 0x04, 0x0b, 0x08, 0x00, 0x09, 0x00, 0x00, 0x00
        /*0020*/ 	.byte	0x00, 0x00, 0x00, 0x00


//--------------------- .nv.info._Z8RoyFloydPiii  --------------------------
	.section	.nv.info._Z8RoyFloydPiii,"",@"SHT_CUDA_INFO"
	.sectionflags	@""
	.align	4


	//----- nvinfo : EIATTR_CUDA_API_VERSION
	.align		4
        /*0000*/ 	.byte	0x04, 0x37
        /*0002*/ 	.short	(.L_7 - .L_6)
.L_6:
        /*0004*/ 	.word	0x00000082


	//----- nvinfo : EIATTR_KPARAM_INFO
	.align		4
.L_7:
        /*0008*/ 	.byte	0x04, 0x17
        /*000a*/ 	.short	(.L_9 - .L_8)
.L_8:
        /*000c*/ 	.word	0x00000000
        /*0010*/ 	.short	0x0002
        /*0012*/ 	.short	0x000c
        /*0014*/ 	.byte	0x00, 0xf0, 0x11, 0x00


	//----- nvinfo : EIATTR_KPARAM_INFO
	.align		4
.L_9:
        /*0018*/ 	.byte	0x04, 0x17
        /*001a*/ 	.short	(.L_11 - .L_10)
.L_10:
        /*001c*/ 	.word	0x00000000
        /*0020*/ 	.short	0x0001
        /*0022*/ 	.short	0x0008
        /*0024*/ 	.byte	0x00, 0xf0, 0x11, 0x00


	//----- nvinfo : EIATTR_KPARAM_INFO
	.align		4
.L_11:
        /*0028*/ 	.byte	0x04, 0x17
        /*002a*/ 	.short	(.L_13 - .L_12)
.L_12:
        /*002c*/ 	.word	0x00000000
        /*0030*/ 	.short	0x0000
        /*0032*/ 	.short	0x0000
        /*0034*/ 	.byte	0x00, 0xf5, 0x21, 0x00


	//----- nvinfo : EIATTR_SPARSE_MMA_MASK
	.align		4
.L_13:
        /*0038*/ 	.byte	0x03, 0x50
        /*003a*/ 	.short	0x0000


	//----- nvinfo : EIATTR_MAXREG_COUNT
	.align		4
        /*003c*/ 	.byte	0x03, 0x1b
        /*003e*/ 	.short	0x00ff


	//----- nvinfo : EIATTR_MERCURY_ISA_VERSION
	.align		4
        /*0040*/ 	.byte	0x03, 0x5f
        /*0042*/ 	.short	0x0101


	//----- nvinfo : EIATTR_VRC_CTA_INIT_COUNT
	.align		4
        /*0044*/ 	.byte	0x02, 0x4a
	.zero		1
	.zero		1


	//----- nvinfo : EIATTR_EXIT_INSTR_OFFSETS
	.align		4
        /*0048*/ 	.byte	0x04, 0x1c
        /*004a*/ 	.short	(.L_15 - .L_14)


	//   ....[0]....
.L_14:
        /*004c*/ 	.word	0x00000110


	//   ....[1]....
        /*0050*/ 	.word	0x00000130


	//----- nvinfo : EIATTR_CBANK_PARAM_SIZE
	.align		4
.L_15:
        /*0054*/ 	.byte	0x03, 0x19
        /*0056*/ 	.short	0x0010


	//----- nvinfo : EIATTR_PARAM_CBANK
	.align		4
        /*0058*/ 	.byte	0x04, 0x0a
        /*005a*/ 	.short	(.L_17 - .L_16)
	.align		4
.L_16:
        /*005c*/ 	.word	index@(.nv.constant0._Z8RoyFloydPiii)
        /*0060*/ 	.short	0x0380
        /*0062*/ 	.short	0x0010


	//----- nvinfo : EIATTR_SW_WAR
	.align		4
.L_17:
        /*0064*/ 	.byte	0x04, 0x36
        /*0066*/ 	.short	(.L_19 - .L_18)
.L_18:
        /*0068*/ 	.word	0x00000008
.L_19:


//--------------------- .nv.callgraph             --------------------------
	.section	.nv.callgraph,"",@"SHT_CUDA_CALLGRAPH"
	.align	4
	.sectionentsize	8
	.align		4
        /*0000*/ 	.word	0x00000000
	.align		4
        /*0004*/ 	.word	0xffffffff
	.align		4
        /*0008*/ 	.word	0x00000000
	.align		4
        /*000c*/ 	.word	0xfffffffe
	.align		4
        /*0010*/ 	.word	0x00000000
	.align		4
        /*0014*/ 	.word	0xfffffffd
	.align		4
        /*0018*/ 	.word	0x00000000
	.align		4
        /*001c*/ 	.word	0xfffffffc


//--------------------- .text._Z8RoyFloydPiii     --------------------------
	.section	.text._Z8RoyFloydPiii,"ax",@progbits
	.align	128
        .global         _Z8RoyFloydPiii
        .type           _Z8RoyFloydPiii,@function
        .size           _Z8RoyFloydPiii,(.L_x_1 - _Z8RoyFloydPiii)
        .other          _Z8RoyFloydPiii,@"STO_CUDA_ENTRY STV_DEFAULT"
_Z8RoyFloydPiii:
.text._Z8RoyFloydPiii:
[----:B------:R-:W-:Y:S01]  /*0000*/  LDC R1, c[0x0][0x37c] ;  /* 0x0000df00ff017b82 */ /* 0x000fe20000000800 */
[----:B------:R-:W0:Y:S07]  /*0010*/  S2R R0, SR_TID.X ;  /* 0x0000000000007919 */ /* 0x000e2e0000002100 */
[----:B------:R-:W1:Y:S01]  /*0020*/  S2UR UR6, SR_CTAID.X ;  /* 0x00000000000679c3 */ /* 0x000e620000002500 */
[----:B------:R-:W2:Y:S07]  /*0030*/  LDCU.64 UR4, c[0x0][0x358] ;  /* 0x00006b00ff0477ac */ /* 0x000eae0008000a00 */
[----:B------:R-:W1:Y:S08]  /*0040*/  LDC.64 R8, c[0x0][0x388] ;  /* 0x0000e200ff087b82 */ /* 0x000e700000000a00 */
[----:B------:R-:W3:Y:S01]  /*0050*/  LDC.64 R6, c[0x0][0x380] ;  /* 0x0000e000ff067b82 */ /* 0x000ee20000000a00 */
[----:B-1----:R-:W-:-:S02]  /*0060*/  IMAD R3, R9, UR6, R8 ;  /* 0x0000000609037c24 */ /* 0x002fc4000f8e0208 */
[C-C-:B0-----:R-:W-:Y:S02]  /*0070*/  IMAD R5, R9.reuse, R8, R0.reuse ;  /* 0x0000000809057224 */ /* 0x141fe400078e0200 */
[----:B------:R-:W-:Y:S02]  /*0080*/  IMAD R9, R9, UR6, R0 ;  /* 0x0000000609097c24 */ /* 0x000fe4000f8e0200 */
[----:B---3--:R-:W-:-:S04]  /*0090*/  IMAD.WIDE R2, R3, 0x4, R6 ;  /* 0x0000000403027825 */ /* 0x008fc800078e0206 */
[--C-:B------:R-:W-:Y:S02]  /*00a0*/  IMAD.WIDE R4, R5, 0x4, R6.reuse ;  /* 0x0000000405047825 */ /* 0x100fe400078e0206 */
[----:B--2---:R-:W2:Y:S02]  /*00b0*/  LDG.E R2, desc[UR4][R2.64] ;  /* 0x0000000402027981 */ /* 0x004ea4000c1e1900 */
[----:B------:R-:W-:Y:S02]  /*00c0*/  IMAD.WIDE R6, R9, 0x4, R6 ;  /* 0x0000000409067825 */ /* 0x000fe400078e0206 */
[----:B------:R-:W2:Y:S04]  /*00d0*/  LDG.E R5, desc[UR4][R4.64] ;  /* 0x0000000404057981 */ /* 0x000ea8000c1e1900 */
[----:B------:R-:W3:Y:S01]  /*00e0*/  LDG.E R0, desc[UR4][R6.64] ;  /* 0x0000000406007981 */ /* 0x000ee2000c1e1900 */
[----:B--2---:R-:W-:-:S04]  /*00f0*/  IADD3 R9, PT, PT, R2, R5, RZ ;  /* 0x0000000502097210 */ /* 0x004fc80007ffe0ff */
[----:B---3--:R-:W-:-:S13]  /*0100*/  ISETP.GE.AND P0, PT, R9, R0, PT ;  /* 0x000000000900720c */ /* 0x008fda0003f06270 */
[----:B------:R-:W-:Y:S05]  /*0110*/  @P0 EXIT ;  /* 0x000000000000094d */ /* 0x000fea0003800000 */
[----:B------:R-:W-:Y:S01]  /*0120*/  STG.E desc[UR4][R6.64], R9 ;  /* 0x0000000906007986 */ /* 0x000fe2000c101904 */
[----:B------:R-:W-:Y:S05]  /*0130*/  EXIT ;  /* 0x000000000000794d */ /* 0x000fea0003800000 */
.L_x_0:
[----:B------:R-:W-:-:S00]  /*0140*/  BRA `(.L_x_0) ;  /* 0xfffffffc00fc7947 */ /* 0x000fc0000383ffff */
[----:B------:R-:W-:-:S00]  /*0150*/  NOP ;  /* 0x0000000000007918 */ /* 0x000fc00000000000 */
        /* <DEDUP_REMOVED lines=10> */
.L_x_1:


//--------------------- .nv.shared.reserved.0     --------------------------
	.section	.nv.shared.reserved.0,"aw",@nobits
	.weak		__nv_reservedSMEM_offset_0_alias
	.size		__nv_reservedSMEM_offset_0_alias, 0, 64
	.other		__nv_reservedSMEM_offset_0_alias,@"STO_CUDA_RESERVED_SHARED STV_DEFAULT"
__nv_reservedSMEM_offset_0_alias:
	.zero		0
	.zero		64


//--------------------- .nv.constant0._Z8RoyFloydPiii --------------------------
	.section	.nv.constant0._Z8RoyFloydPiii,"a",@progbits
	.sectionflags	@""
	.align	4
.nv.constant0._Z8RoyFloydPiii:
	.zero		912


//--------------------- SYMBOLS --------------------------

	.type		.nv.reservedSmem.offset0,@object
	.size		.nv.reservedSmem.offset0,0x4
